//
// Generated by NVIDIA NVVM Compiler
//
// Compiler Build ID: CL-36424714
// Cuda compilation tools, release 13.0, V13.0.88
// Based on NVVM 20.0.0
//

.version 9.0
.target sm_100
.address_size 64

	// .globl	_Z7BitoincPiiii

.visible .entry _Z7BitoincPiiii(
	.param .u64 .ptr .align 1 _Z7BitoincPiiii_param_0,
	.param .u32 _Z7BitoincPiiii_param_1,
	.param .u32 _Z7BitoincPiiii_param_2,
	.param .u32 _Z7BitoincPiiii_param_3
)
{
	.reg .pred 	%p<12>;
	.reg .b32 	%r<56>;
	.reg .b64 	%rd<11>;

	ld.param.u64 	%rd6, [_Z7BitoincPiiii_param_0];
	ld.param.u32 	%r50, [_Z7BitoincPiiii_param_1];
	ld.param.u32 	%r24, [_Z7BitoincPiiii_param_2];
	ld.param.u32 	%r25, [_Z7BitoincPiiii_param_3];
	cvta.to.global.u64 	%rd1, %rd6;
	mov.u32 	%r27, %tid.x;
	mov.u32 	%r28, %ctaid.x;
	mov.u32 	%r29, %ntid.x;
	mad.lo.s32 	%r1, %r28, %r29, %r27;
	setp.eq.s32 	%p1, %r50, 0;
	mov.b32 	%r51, 1;
	@%p1 bra 	$L__BB0_3;
	mov.b32 	%r49, 2;
	mov.b32 	%r51, 1;
$L__BB0_2:
	and.b32  	%r32, %r50, 1;
	setp.eq.b32 	%p2, %r32, 1;
	selp.b32 	%r33, %r49, 1, %p2;
	mul.lo.s32 	%r51, %r33, %r51;
	shr.u32 	%r34, %r50, 31;
	add.s32 	%r35, %r50, %r34;
	shr.s32 	%r6, %r35, 1;
	mul.lo.s32 	%r49, %r49, %r49;
	add.s32 	%r36, %r50, 1;
	setp.gt.u32 	%p3, %r36, 2;
	mov.u32 	%r50, %r6;
	@%p3 bra 	$L__BB0_2;
$L__BB0_3:
	add.s32 	%r54, %r24, -1;
	setp.eq.s32 	%p4, %r54, 0;
	mov.b32 	%r55, 1;
	@%p4 bra 	$L__BB0_6;
	mov.b32 	%r53, 2;
	mov.b32 	%r55, 1;
$L__BB0_5:
	and.b32  	%r40, %r54, 1;
	setp.eq.b32 	%p5, %r40, 1;
	selp.b32 	%r41, %r53, 1, %p5;
	mul.lo.s32 	%r55, %r41, %r55;
	shr.u32 	%r42, %r54, 31;
	add.s32 	%r43, %r54, %r42;
	shr.s32 	%r14, %r43, 1;
	mul.lo.s32 	%r53, %r53, %r53;
	add.s32 	%r44, %r54, 1;
	setp.gt.u32 	%p6, %r44, 2;
	mov.u32 	%r54, %r14;
	@%p6 bra 	$L__BB0_5;
$L__BB0_6:
	div.u32 	%r17, %r51, %r55;
	shr.u32 	%r18, %r17, 1;
	setp.ge.s32 	%p7, %r1, %r25;
	@%p7 bra 	$L__BB0_13;
	rem.s32 	%r45, %r1, %r17;
	setp.ge.s32 	%p8, %r45, %r18;
	@%p8 bra 	$L__BB0_13;
	div.s32 	%r46, %r1, %r51;
	and.b32  	%r47, %r46, 1;
	setp.eq.b32 	%p9, %r47, 1;
	@%p9 bra 	$L__BB0_11;
	mul.wide.s32 	%rd9, %r1, 4;
	add.s64 	%rd2, %rd1, %rd9;
	ld.global.u32 	%r19, [%rd2];
	mul.wide.u32 	%rd10, %r18, 4;
	add.s64 	%rd3, %rd2, %rd10;
	ld.global.u32 	%r20, [%rd3];
	setp.le.s32 	%p11, %r19, %r20;
	@%p11 bra 	$L__BB0_13;
	st.global.u32 	[%rd2], %r20;
	st.global.u32 	[%rd3], %r19;
	bra.uni 	$L__BB0_13;
$L__BB0_11:
	mul.wide.s32 	%rd7, %r1, 4;
	add.s64 	%rd4, %rd1, %rd7;
	ld.global.u32 	%r21, [%rd4];
	mul.wide.u32 	%rd8, %r18, 4;
	add.s64 	%rd5, %rd4, %rd8;
	ld.global.u32 	%r22, [%rd5];
	setp.ge.s32 	%p10, %r21, %r22;
	@%p10 bra 	$L__BB0_13;
	st.global.u32 	[%rd4], %r22;
	st.global.u32 	[%rd5], %r21;
$L__BB0_13:
	ret;

}


// ===== COMPILED SASS (sm_100) =====

	.target	sm_100

	.elftype	@"ET_EXEC"


//--------------------- .note.nv.tkinfo           --------------------------
	.section	.note.nv.tkinfo,"",@"SHT_NOTE"
	.sectionflags	@"SHF_NOTE_NV_TKINFO"
	.tkinfo
        /*0018*/ 	.word	0x00000002
        /*0030*/ 	.string	""
        /*0030*/ 	.string	"ptxas"
        /*0030*/ 	.string	"Cuda compilation tools, release 13.0, V13.0.88"
        /*0030*/ 	.string	"Build cuda_13.0.r13.0/compiler.36424714_0"
        /*0030*/ 	.string	"-arch sm_100 -m 64 "



//--------------------- .note.nv.cuinfo           --------------------------
	.section	.note.nv.cuinfo,"",@"SHT_NOTE"
	.sectionflags	@"SHF_NOTE_NV_CUINFO"
        /*0018*/ 	.short	0x0002
        /*001a*/ 	.short	0x0064
        /*001c*/ 	.short	0x0082
	.zero		2


//--------------------- .nv.info                  --------------------------
	.section	.nv.info,"",@"SHT_CUDA_INFO"
	.align	4


	//----- nvinfo : EIATTR_REGCOUNT
	.align		4
        /*0000*/ 	.byte	0x04, 0x2f
        /*0002*/ 	.short	(.L_1 - .L_0)
	.align		4
.L_0:
        /*0004*/ 	.word	index@(_Z7BitoincPiiii)
        /*0008*/ 	.word	0x0000000d


	//----- nvinfo : EIATTR_FRAME_SIZE
	.align		4
.L_1:
        /*000c*/ 	.byte	0x04, 0x11
        /*000e*/ 	.short	(.L_3 - .L_2)
	.align		4
.L_2:
        /*0010*/ 	.word	index@(_Z7BitoincPiiii)
        /*0014*/ 	.word	0x00000000


	//----- nvinfo : EIATTR_MIN_STACK_SIZE
	.align		4
.L_3:
        /*0018*/ 	.byte	0x04, 0x12
        /*001a*/ 	.short	(.L_5 - .L_4)
	.align		4
.L_4:
        /*001c*/ 	.word	index@(_Z7BitoincPiiii)
        /*0020*/ 	.word	0x00000000
.L_5:


//--------------------- .nv.compat                --------------------------
	.section	.nv.compat,"",@"SHT_CUDA_COMPAT_INFO"
	.align	4
        /*0000*/ 	.byte	0x02, 0x09, 0x00, 0x00, 0x02, 0x02, 0x01, 0x00, 0x02, 0x05, 0x05, 0x00, 0x03, 0x07, 0x01, 0x01
        /*0010*/ 	.byte	0x02, 0x03, 0x00, 0x00, 0x02, 0x06, 0x01, 0x00, 0x04, 0x0b, 0x08, 0x00, 0x09, 0x00, 0x00, 0x00
        /*0020*/ 	.byte	0x00, 0x00, 0x00, 0x00


//--------------------- .nv.info._Z7BitoincPiiii  --------------------------
	.section	.nv.info._Z7BitoincPiiii,"",@"SHT_CUDA_INFO"
	.sectionflags	@""
	.align	4


	//----- nvinfo : EIATTR_CUDA_API_VERSION
	.align		4
        /*0000*/ 	.byte	0x04, 0x37
        /*0002*/ 	.short	(.L_7 - .L_6)
.L_6:
        /*0004*/ 	.word	0x00000082


	//----- nvinfo : EIATTR_KPARAM_INFO
	.align		4
.L_7:
        /*0008*/ 	.byte	0x04, 0x17
        /*000a*/ 	.short	(.L_9 - .L_8)
.L_8:
        /*000c*/ 	.word	0x00000000
        /*0010*/ 	.short	0x0003
        /*0012*/ 	.short	0x0010
        /*0014*/ 	.byte	0x00, 0xf0, 0x11, 0x00


	//----- nvinfo : EIATTR_KPARAM_INFO
	.align		4
.L_9:
        /*0018*/ 	.byte	0x04, 0x17
        /*001a*/ 	.short	(.L_11 - .L_10)
.L_10:
        /*001c*/ 	.word	0x00000000
        /*0020*/ 	.short	0x0002
        /*0022*/ 	.short	0x000c
        /*0024*/ 	.byte	0x00, 0xf0, 0x11, 0x00


	//----- nvinfo : EIATTR_KPARAM_INFO
	.align		4
.L_11:
        /*0028*/ 	.byte	0x04, 0x17
        /*002a*/ 	.short	(.L_13 - .L_12)
.L_12:
        /*002c*/ 	.word	0x00000000
        /*0030*/ 	.short	0x0001
        /*0032*/ 	.short	0x0008
        /*0034*/ 	.byte	0x00, 0xf0, 0x11, 0x00


	//----- nvinfo : EIATTR_KPARAM_INFO
	.align		4
.L_13:
        /*0038*/ 	.byte	0x04, 0x17
        /*003a*/ 	.short	(.L_15 - .L_14)
.L_14:
        /*003c*/ 	.word	0x00000000
        /*0040*/ 	.short	0x0000
        /*0042*/ 	.short	0x0000
        /*0044*/ 	.byte	0x00, 0xf5, 0x21, 0x00


	//----- nvinfo : EIATTR_SPARSE_MMA_MASK
	.align		4
.L_15:
        /*0048*/ 	.byte	0x03, 0x50
        /*004a*/ 	.short	0x0000


	//----- nvinfo : EIATTR_MAXREG_COUNT
	.align		4
        /*004c*/ 	.byte	0x03, 0x1b
        /*004e*/ 	.short	0x00ff


	//----- nvinfo : EIATTR_MERCURY_ISA_VERSION
	.align		4
        /*0050*/ 	.byte	0x03, 0x5f
        /*0052*/ 	.short	0x0101


	//----- nvinfo : EIATTR_VRC_CTA_INIT_COUNT
	.align		4
        /*0054*/ 	.byte	0x02, 0x4a
	.zero		1
	.zero		1


	//----- nvinfo : EIATTR_EXIT_INSTR_OFFSETS
	.align		4
        /*0058*/ 	.byte	0x04, 0x1c
        /*005a*/ 	.short	(.L_17 - .L_16)


	//   ....[0]....
.L_16:
        /*005c*/ 	.word	0x000003b0


	//   ....[1]....
        /*0060*/ 	.word	0x00000540


	//   ....[2]....
        /*0064*/ 	.word	0x00000760


	//   ....[3]....
        /*0068*/ 	.word	0x00000790


	//   ....[4]....
        /*006c*/ 	.word	0x00000800


	//   ....[5]....
        /*0070*/ 	.word	0x00000830


	//----- nvinfo : EIATTR_CRS_STACK_SIZE
	.align		4
.L_17:
        /*0074*/ 	.byte	0x04, 0x1e
        /*0076*/ 	.short	(.L_19 - .L_18)
.L_18:
        /*0078*/ 	.word	0x00000000


	//----- nvinfo : EIATTR_CBANK_PARAM_SIZE
	.align		4
.L_19:
        /*007c*/ 	.byte	0x03, 0x19
        /*007e*/ 	.short	0x0014


	//----- nvinfo : EIATTR_PARAM_CBANK
	.align		4
        /*0080*/ 	.byte	0x04, 0x0a
        /*0082*/ 	.short	(.L_21 - .L_20)
	.align		4
.L_20:
        /*0084*/ 	.word	index@(.nv.constant0._Z7BitoincPiiii)
        /*0088*/ 	.short	0x0380
        /*008a*/ 	.short	0x0014


	//----- nvinfo : EIATTR_SW_WAR
	.align		4
.L_21:
        /*008c*/ 	.byte	0x04, 0x36
        /*008e*/ 	.short	(.L_23 - .L_22)
.L_22:
        /*0090*/ 	.word	0x00000008
.L_23:


//--------------------- .nv.callgraph             --------------------------
	.section	.nv.callgraph,"",@"SHT_CUDA_CALLGRAPH"
	.align	4
	.sectionentsize	8
	.align		4
        /*0000*/ 	.word	0x00000000
	.align		4
        /*0004*/ 	.word	0xffffffff
	.align		4
        /*0008*/ 	.word	0x00000000
	.align		4
        /*000c*/ 	.word	0xfffffffe
	.align		4
        /*0010*/ 	.word	0x00000000
	.align		4
        /*0014*/ 	.word	0xfffffffd
	.align		4
        /*0018*/ 	.word	0x00000000
	.align		4
        /*001c*/ 	.word	0xfffffffc


//--------------------- .text._Z7BitoincPiiii     --------------------------
	.section	.text._Z7BitoincPiiii,"ax",@progbits
	.align	128
        .global         _Z7BitoincPiiii
        .type           _Z7BitoincPiiii,@function
        .size           _Z7BitoincPiiii,(.L_x_6 - _Z7BitoincPiiii)
        .other          _Z7BitoincPiiii,@"STO_CUDA_ENTRY STV_DEFAULT"
_Z7BitoincPiiii:
.text._Z7BitoincPiiii:
[----:B------:R-:W-:Y:S01]  /*0000*/  LDC R1, c[0x0][0x37c] ;  /* 0x0000df00ff017b82 */ /* 0x000fe20000000800 */
[----:B------:R-:W0:Y:S01]  /*0010*/  S2R R0, SR_TID.X ;  /* 0x0000000000007919 */ /* 0x000e220000002100 */
[----:B------:R-:W1:Y:S06]  /*0020*/  LDCU UR5, c[0x0][0x388] ;  /* 0x00007100ff0577ac */ /* 0x000e6c0008000800 */
[----:B------:R-:W0:Y:S01]  /*0030*/  S2UR UR4, SR_CTAID.X ;  /* 0x00000000000479c3 */ /* 0x000e220000002500 */
[----:B------:R-:W-:-:S07]  /*0040*/  IMAD.MOV.U32 R3, RZ, RZ, 0x1 ;  /* 0x00000001ff037424 */ /* 0x000fce00078e00ff */
[----:B------:R-:W0:Y:S01]  /*0050*/  LDC R5, c[0x0][0x360] ;  /* 0x0000d800ff057b82 */ /* 0x000e220000000800 */
[----:B-1----:R-:W-:Y:S01]  /*0060*/  UISETP.NE.AND UP0, UPT, UR5, URZ, UPT ;  /* 0x000000ff0500728c */ /* 0x002fe2000bf05270 */
[----:B0-----:R-:W-:-:S08]  /*0070*/  IMAD R0, R5, UR4, R0 ;  /* 0x0000000405007c24 */ /* 0x001fd0000f8e0200 */
[----:B------:R-:W-:Y:S05]  /*0080*/  BRA.U !UP0, `(.L_x_0) ;  /* 0x0000000108347547 */ /* 0x000fea000b800000 */
[----:B------:R-:W0:Y:S01]  /*0090*/  LDC R2, c[0x0][0x388] ;  /* 0x0000e200ff027b82 */ /* 0x000e220000000800 */
[----:B------:R-:W-:Y:S02]  /*00a0*/  IMAD.MOV.U32 R5, RZ, RZ, 0x2 ;  /* 0x00000002ff057424 */ /* 0x000fe400078e00ff */
[----:B------:R-:W-:-:S07]  /*00b0*/  IMAD.MOV.U32 R3, RZ, RZ, 0x1 ;  /* 0x00000001ff037424 */ /* 0x000fce00078e00ff */
.L_x_1:
[C---:B0-----:R-:W-:Y:S02]  /*00c0*/  IADD3 R6, PT, PT, R2.reuse, 0x1, RZ ;  /* 0x0000000102067810 */ /* 0x041fe40007ffe0ff */
[----:B------:R-:W-:Y:S02]  /*00d0*/  LOP3.LUT R4, R2, 0x1, RZ, 0xc0, !PT ;  /* 0x0000000102047812 */ /* 0x000fe400078ec0ff */
[----:B------:R-:W-:Y:S02]  /*00e0*/  ISETP.GT.U32.AND P1, PT, R6, 0x2, PT ;  /* 0x000000020600780c */ /* 0x000fe40003f24070 */
[----:B------:R-:W-:Y:S02]  /*00f0*/  ISETP.NE.U32.AND P0, PT, R4, 0x1, PT ;  /* 0x000000010400780c */ /* 0x000fe40003f05070 */
[----:B------:R-:W-:Y:S02]  /*0100*/  LEA.HI R2, R2, R2, RZ, 0x1 ;  /* 0x0000000202027211 */ /* 0x000fe400078f08ff */
[C---:B------:R-:W-:Y:S01]  /*0110*/  SEL R4, R5.reuse, 0x1, !P0 ;  /* 0x0000000105047807 */ /* 0x040fe20004000000 */
[----:B------:R-:W-:Y:S01]  /*0120*/  IMAD R5, R5, R5, RZ ;  /* 0x0000000505057224 */ /* 0x000fe200078e02ff */
[----:B------:R-:W-:-:S03]  /*0130*/  SHF.R.S32.HI R2, RZ, 0x1, R2 ;  /* 0x00000001ff027819 */ /* 0x000fc60000011402 */
[----:B------:R-:W-:Y:S02]  /*0140*/  IMAD R3, R4, R3, RZ ;  /* 0x0000000304037224 */ /* 0x000fe400078e02ff */
[----:B------:R-:W-:Y:S05]  /*0150*/  @P1 BRA `(.L_x_1) ;  /* 0xfffffffc00d81947 */ /* 0x000fea000383ffff */
.L_x_0:
[----:B------:R-:W0:Y:S01]  /*0160*/  LDCU UR4, c[0x0][0x38c] ;  /* 0x00007180ff0477ac */ /* 0x000e220008000800 */
[----:B------:R-:W-:Y:S01]  /*0170*/  UMOV UR5, 0x1 ;  /* 0x0000000100057882 */ /* 0x000fe20000000000 */
[----:B0-----:R-:W-:-:S04]  /*0180*/  UIADD3 UR4, UPT, UPT, UR4, -0x1, URZ ;  /* 0xffffffff04047890 */ /* 0x001fc8000fffe0ff */
[----:B------:R-:W-:-:S09]  /*0190*/  UISETP.NE.AND UP0, UPT, UR4, URZ, UPT ;  /* 0x000000ff0400728c */ /* 0x000fd2000bf05270 */
[----:B------:R-:W-:Y:S05]  /*01a0*/  BRA.U !UP0, `(.L_x_2) ;  /* 0x0000000108307547 */ /* 0x000fea000b800000 */
[----:B------:R-:W-:Y:S01]  /*01b0*/  UMOV UR9, 0x2 ;  /* 0x0000000200097882 */ /* 0x000fe20000000000 */
[----:B------:R-:W-:-:S05]  /*01c0*/  UMOV UR5, 0x1 ;  /* 0x0000000100057882 */ /* 0x000fca0000000000 */
.L_x_3:
[----:B------:R-:W-:Y:S02]  /*01d0*/  ULOP3.LUT UR6, UR4, 0x1, URZ, 0xc0, !UPT ;  /* 0x0000000104067892 */ /* 0x000fe4000f8ec0ff */
[----:B------:R-:W-:Y:S02]  /*01e0*/  UIADD3 UR8, UPT, UPT, UR4, 0x1, URZ ;  /* 0x0000000104087890 */ /* 0x000fe4000fffe0ff */
[----:B------:R-:W-:Y:S02]  /*01f0*/  UISETP.NE.U32.AND UP0, UPT, UR6, 0x1, UPT ;  /* 0x000000010600788c */ /* 0x000fe4000bf05070 */
[----:B------:R-:W-:Y:S02]  /*0200*/  ULEA.HI UR7, UR4, UR4, URZ, 0x1 ;  /* 0x0000000404077291 */ /* 0x000fe4000f8f08ff */
[----:B------:R-:W-:Y:S02]  /*0210*/  USEL UR6, UR9, 0x1, !UP0 ;  /* 0x0000000109067887 */ /* 0x000fe4000c000000 */
[----:B------:R-:W-:-:S02]  /*0220*/  UISETP.GT.U32.AND UP0, UPT, UR8, 0x2, UPT ;  /* 0x000000020800788c */ /* 0x000fc4000bf04070 */
[----:B------:R-:W-:Y:S02]  /*0230*/  USHF.R.S32.HI UR4, URZ, 0x1, UR7 ;  /* 0x00000001ff047899 */ /* 0x000fe40008011407 */
[----:B------:R-:W-:Y:S02]  /*0240*/  UIMAD UR5, UR6, UR5, URZ ;  /* 0x00000005060572a4 */ /* 0x000fe4000f8e02ff */
[----:B------:R-:W-:-:S03]  /*0250*/  UIMAD UR9, UR9, UR9, URZ ;  /* 0x00000009090972a4 */ /* 0x000fc6000f8e02ff */
[----:B------:R-:W-:Y:S09]  /*0260*/  BRA.U UP0, `(.L_x_3) ;  /* 0xfffffffd00d87547 */ /* 0x000ff2000b83ffff */
.L_x_2:
[----:B------:R-:W0:Y:S01]  /*0270*/  I2F.U32.RP R2, UR5 ;  /* 0x0000000500027d06 */ /* 0x000e220008209000 */
[----:B------:R-:W1:Y:S01]  /*0280*/  LDCU UR4, c[0x0][0x390] ;  /* 0x00007200ff0477ac */ /* 0x000e620008000800 */
[----:B------:R-:W-:-:S06]  /*0290*/  ISETP.NE.U32.AND P2, PT, RZ, UR5, PT ;  /* 0x00000005ff007c0c */ /* 0x000fcc000bf45070 */
[----:B0-----:R-:W0:Y:S01]  /*02a0*/  MUFU.RCP R2, R2 ;  /* 0x0000000200027308 */ /* 0x001e220000001000 */
[----:B-1----:R-:W-:Y:S01]  /*02b0*/  ISETP.GE.AND P3, PT, R0, UR4, PT ;  /* 0x0000000400007c0c */ /* 0x002fe2000bf66270 */
[----:B0-----:R-:W-:-:S06]  /*02c0*/  VIADD R4, R2, 0xffffffe ;  /* 0x0ffffffe02047836 */ /* 0x001fcc0000000000 */
[----:B------:R0:W1:Y:S02]  /*02d0*/  F2I.FTZ.U32.TRUNC.NTZ R5, R4 ;  /* 0x0000000400057305 */ /* 0x000064000021f000 */
[----:B0-----:R-:W-:Y:S02]  /*02e0*/  IMAD.MOV.U32 R4, RZ, RZ, RZ ;  /* 0x000000ffff047224 */ /* 0x001fe400078e00ff */
[----:B-1----:R-:W-:-:S04]  /*02f0*/  IMAD.MOV R7, RZ, RZ, -R5 ;  /* 0x000000ffff077224 */ /* 0x002fc800078e0a05 */
[----:B------:R-:W-:-:S04]  /*0300*/  IMAD R7, R7, UR5, RZ ;  /* 0x0000000507077c24 */ /* 0x000fc8000f8e02ff */
[----:B------:R-:W-:-:S06]  /*0310*/  IMAD.HI.U32 R6, R5, R7, R4 ;  /* 0x0000000705067227 */ /* 0x000fcc00078e0004 */
[----:B------:R-:W-:-:S05]  /*0320*/  IMAD.HI.U32 R6, R6, R3, RZ ;  /* 0x0000000306067227 */ /* 0x000fca00078e00ff */
[----:B------:R-:W-:-:S05]  /*0330*/  IADD3 R8, PT, PT, -R6, RZ, RZ ;  /* 0x000000ff06087210 */ /* 0x000fca0007ffe1ff */
[----:B------:R-:W-:-:S05]  /*0340*/  IMAD R5, R8, UR5, R3 ;  /* 0x0000000508057c24 */ /* 0x000fca000f8e0203 */
[----:B------:R-:W-:-:S13]  /*0350*/  ISETP.GE.U32.AND P0, PT, R5, UR5, PT ;  /* 0x0000000505007c0c */ /* 0x000fda000bf06070 */
[----:B------:R-:W-:Y:S02]  /*0360*/  @P0 VIADD R5, R5, -UR5 ;  /* 0x8000000505050c36 */ /* 0x000fe40008000000 */
[----:B------:R-:W-:-:S03]  /*0370*/  @P0 VIADD R6, R6, 0x1 ;  /* 0x0000000106060836 */ /* 0x000fc60000000000 */
[----:B------:R-:W-:-:S13]  /*0380*/  ISETP.GE.U32.AND P1, PT, R5, UR5, PT ;  /* 0x0000000505007c0c */ /* 0x000fda000bf26070 */
[----:B------:R-:W-:Y:S01]  /*0390*/  @P1 VIADD R6, R6, 0x1 ;  /* 0x0000000106061836 */ /* 0x000fe20000000000 */
[----:B------:R-:W-:Y:S01]  /*03a0*/  @!P2 LOP3.LUT R6, RZ, UR5, RZ, 0x33, !PT ;  /* 0x00000005ff06ac12 */ /* 0x000fe2000f8e33ff */
[----:B------:R-:W-:Y:S06]  /*03b0*/  @P3 EXIT ;  /* 0x000000000000394d */ /* 0x000fec0003800000 */
[-C--:B------:R-:W-:Y:S02]  /*03c0*/  IABS R8, R6.reuse ;  /* 0x0000000600087213 */ /* 0x080fe40000000000 */
[----:B------:R-:W-:Y:S02]  /*03d0*/  IABS R9, R6 ;  /* 0x0000000600097213 */ /* 0x000fe40000000000 */
[----:B------:R-:W0:Y:S01]  /*03e0*/  I2F.RP R2, R8 ;  /* 0x0000000800027306 */ /* 0x000e220000209400 */
[----:B------:R-:W-:Y:S02]  /*03f0*/  IABS R10, R0 ;  /* 0x00000000000a7213 */ /* 0x000fe40000000000 */
[----:B------:R-:W-:-:S05]  /*0400*/  ISETP.GE.AND P2, PT, R0, RZ, PT ;  /* 0x000000ff0000720c */ /* 0x000fca0003f46270 */
[----:B0-----:R-:W0:Y:S02]  /*0410*/  MUFU.RCP R2, R2 ;  /* 0x0000000200027308 */ /* 0x001e240000001000 */
[----:B0-----:R-:W-:Y:S01]  /*0420*/  IADD3 R4, PT, PT, R2, 0xffffffe, RZ ;  /* 0x0ffffffe02047810 */ /* 0x001fe20007ffe0ff */
[----:B------:R-:W-:-:S05]  /*0430*/  IMAD.MOV R2, RZ, RZ, -R9 ;  /* 0x000000ffff027224 */ /* 0x000fca00078e0a09 */
[----:B------:R0:W1:Y:S02]  /*0440*/  F2I.FTZ.U32.TRUNC.NTZ R5, R4 ;  /* 0x0000000400057305 */ /* 0x000064000021f000 */
[----:B0-----:R-:W-:Y:S02]  /*0450*/  IMAD.MOV.U32 R4, RZ, RZ, RZ ;  /* 0x000000ffff047224 */ /* 0x001fe400078e00ff */
[----:B-1----:R-:W-:-:S04]  /*0460*/  IMAD.MOV R7, RZ, RZ, -R5 ;  /* 0x000000ffff077224 */ /* 0x002fc800078e0a05 */
[----:B------:R-:W-:-:S04]  /*0470*/  IMAD R7, R7, R8, RZ ;  /* 0x0000000807077224 */ /* 0x000fc800078e02ff */
[----:B------:R-:W-:-:S06]  /*0480*/  IMAD.HI.U32 R5, R5, R7, R4 ;  /* 0x0000000705057227 */ /* 0x000fcc00078e0004 */
[----:B------:R-:W-:-:S04]  /*0490*/  IMAD.HI.U32 R5, R5, R10, RZ ;  /* 0x0000000a05057227 */ /* 0x000fc800078e00ff */
[----:B------:R-:W-:Y:S01]  /*04a0*/  IMAD R5, R5, R2, R10 ;  /* 0x0000000205057224 */ /* 0x000fe200078e020a */
[----:B------:R-:W-:-:S04]  /*04b0*/  SHF.R.U32.HI R2, RZ, 0x1, R6 ;  /* 0x00000001ff027819 */ /* 0x000fc80000011606 */
[----:B------:R-:W-:-:S13]  /*04c0*/  ISETP.GT.U32.AND P0, PT, R8, R5, PT ;  /* 0x000000050800720c */ /* 0x000fda0003f04070 */
[----:B------:R-:W-:Y:S02]  /*04d0*/  @!P0 IADD3 R5, PT, PT, R5, -R8, RZ ;  /* 0x8000000805058210 */ /* 0x000fe40007ffe0ff */
[----:B------:R-:W-:Y:S02]  /*04e0*/  ISETP.NE.AND P0, PT, R6, RZ, PT ;  /* 0x000000ff0600720c */ /* 0x000fe40003f05270 */
[----:B------:R-:W-:-:S13]  /*04f0*/  ISETP.GT.U32.AND P1, PT, R8, R5, PT ;  /* 0x000000050800720c */ /* 0x000fda0003f24070 */
[----:B------:R-:W-:-:S04]  /*0500*/  @!P1 IMAD.IADD R5, R5, 0x1, -R8 ;  /* 0x0000000105059824 */ /* 0x000fc800078e0a08 */
[----:B------:R-:W-:Y:S01]  /*0510*/  @!P2 IMAD.MOV R5, RZ, RZ, -R5 ;  /* 0x000000ffff05a224 */ /* 0x000fe200078e0a05 */
[----:B------:R-:W-:-:S04]  /*0520*/  @!P0 LOP3.LUT R5, RZ, R6, RZ, 0x33, !PT ;  /* 0x00000006ff058212 */ /* 0x000fc800078e33ff */
[----:B------:R-:W-:-:S13]  /*0530*/  ISETP.GE.AND P0, PT, R5, R2, PT ;  /* 0x000000020500720c */ /* 0x000fda0003f06270 */
[----:B------:R-:W-:Y:S05]  /*0540*/  @P0 EXIT ;  /* 0x000000000000094d */ /* 0x000fea0003800000 */
[----:B------:R-:W-:Y:S01]  /*0550*/  IABS R7, R3 ;  /* 0x0000000300077213 */ /* 0x000fe20000000000 */
[----:B------:R-:W0:Y:S03]  /*0560*/  LDCU.64 UR4, c[0x0][0x358] ;  /* 0x00006b00ff0477ac */ /* 0x000e260008000a00 */
[----:B------:R-:W1:Y:S08]  /*0570*/  I2F.RP R6, R7 ;  /* 0x0000000700067306 */ /* 0x000e700000209400 */
[----:B-1----:R-:W1:Y:S02]  /*0580*/  MUFU.RCP R6, R6 ;  /* 0x0000000600067308 */ /* 0x002e640000001000 */
[----:B-1----:R-:W-:-:S06]  /*0590*/  IADD3 R4, PT, PT, R6, 0xffffffe, RZ ;  /* 0x0ffffffe06047810 */ /* 0x002fcc0007ffe0ff */
[----:B------:R1:W2:Y:S02]  /*05a0*/  F2I.FTZ.U32.TRUNC.NTZ R5, R4 ;  /* 0x0000000400057305 */ /* 0x0002a4000021f000 */
[----:B-1----:R-:W-:Y:S02]  /*05b0*/  IMAD.MOV.U32 R4, RZ, RZ, RZ ;  /* 0x000000ffff047224 */ /* 0x002fe400078e00ff */
[----:B--2---:R-:W-:-:S04]  /*05c0*/  IMAD.MOV R8, RZ, RZ, -R5 ;  /* 0x000000ffff087224 */ /* 0x004fc800078e0a05 */
[----:B------:R-:W-:Y:S01]  /*05d0*/  IMAD R9, R8, R7, RZ ;  /* 0x0000000708097224 */ /* 0x000fe200078e02ff */
[----:B------:R-:W-:-:S03]  /*05e0*/  IABS R8, R3 ;  /* 0x0000000300087213 */ /* 0x000fc60000000000 */
[----:B------:R-:W-:Y:S01]  /*05f0*/  IMAD.HI.U32 R5, R5, R9, R4 ;  /* 0x0000000905057227 */ /* 0x000fe200078e0004 */
[----:B------:R-:W-:Y:S02]  /*0600*/  IADD3 R8, PT, PT, RZ, -R8, RZ ;  /* 0x80000008ff087210 */ /* 0x000fe40007ffe0ff */
[----:B------:R-:W-:-:S03]  /*0610*/  LOP3.LUT R4, R0, R3, RZ, 0x3c, !PT ;  /* 0x0000000300047212 */ /* 0x000fc600078e3cff */
[----:B------:R-:W-:Y:S01]  /*0620*/  IMAD.HI.U32 R5, R5, R10, RZ ;  /* 0x0000000a05057227 */ /* 0x000fe200078e00ff */
[----:B------:R-:W-:-:S03]  /*0630*/  ISETP.GE.AND P2, PT, R4, RZ, PT ;  /* 0x000000ff0400720c */ /* 0x000fc60003f46270 */
[----:B------:R-:W-:-:S05]  /*0640*/  IMAD R6, R5, R8, R10 ;  /* 0x0000000805067224 */ /* 0x000fca00078e020a */
[----:B------:R-:W-:-:S13]  /*0650*/  ISETP.GT.U32.AND P1, PT, R7, R6, PT ;  /* 0x000000060700720c */ /* 0x000fda0003f24070 */
[----:B------:R-:W-:Y:S02]  /*0660*/  @!P1 IMAD.IADD R6, R6, 0x1, -R7 ;  /* 0x0000000106069824 */ /* 0x000fe400078e0a07 */
[----:B------:R-:W-:Y:S01]  /*0670*/  @!P1 VIADD R5, R5, 0x1 ;  /* 0x0000000105059836 */ /* 0x000fe20000000000 */
[----:B------:R-:W-:Y:S02]  /*0680*/  ISETP.NE.AND P1, PT, R3, RZ, PT ;  /* 0x000000ff0300720c */ /* 0x000fe40003f25270 */
[----:B------:R-:W-:-:S13]  /*0690*/  ISETP.GE.U32.AND P0, PT, R6, R7, PT ;  /* 0x000000070600720c */ /* 0x000fda0003f06070 */
[----:B------:R-:W-:-:S05]  /*06a0*/  @P0 IADD3 R5, PT, PT, R5, 0x1, RZ ;  /* 0x0000000105050810 */ /* 0x000fca0007ffe0ff */
[----:B------:R-:W-:Y:S01]  /*06b0*/  @!P2 IMAD.MOV R5, RZ, RZ, -R5 ;  /* 0x000000ffff05a224 */ /* 0x000fe200078e0a05 */
[----:B------:R-:W-:-:S04]  /*06c0*/  @!P1 LOP3.LUT R5, RZ, R3, RZ, 0x33, !PT ;  /* 0x00000003ff059212 */ /* 0x000fc800078e33ff */
[----:B------:R-:W-:-:S04]  /*06d0*/  LOP3.LUT R5, R5, 0x1, RZ, 0xc0, !PT ;  /* 0x0000000105057812 */ /* 0x000fc800078ec0ff */
[----:B------:R-:W-:-:S13]  /*06e0*/  ISETP.NE.U32.AND P0, PT, R5, 0x1, PT ;  /* 0x000000010500780c */ /* 0x000fda0003f05070 */
[----:B0-----:R-:W-:Y:S05]  /*06f0*/  @!P0 BRA `(.L_x_4) ;  /* 0x0000000000288947 */ /* 0x001fea0003800000 */
[----:B------:R-:W0:Y:S02]  /*0700*/  LDC.64 R4, c[0x0][0x380] ;  /* 0x0000e000ff047b82 */ /* 0x000e240000000a00 */
[----:B0-----:R-:W-:-:S05]  /*0710*/  IMAD.WIDE R4, R0, 0x4, R4 ;  /* 0x0000000400047825 */ /* 0x001fca00078e0204 */
[----:B------:R-:W2:Y:S01]  /*0720*/  LDG.E R7, desc[UR4][R4.64] ;  /* 0x0000000404077981 */ /* 0x000ea2000c1e1900 */
[----:B------:R-:W-:-:S05]  /*0730*/  IMAD.WIDE.U32 R2, R2, 0x4, R4 ;  /* 0x0000000402027825 */ /* 0x000fca00078e0004 */
[----:B------:R-:W2:Y:S02]  /*0740*/  LDG.E R0, desc[UR4][R2.64] ;  /* 0x0000000402007981 */ /* 0x000ea4000c1e1900 */
[----:B--2---:R-:W-:-:S13]  /*0750*/  ISETP.GT.AND P0, PT, R7, R0, PT ;  /* 0x000000000700720c */ /* 0x004fda0003f04270 */
[----:B------:R-:W-:Y:S05]  /*0760*/  @!P0 EXIT ;  /* 0x000000000000894d */ /* 0x000fea0003800000 */
[----:B------:R-:W-:Y:S04]  /*0770*/  STG.E desc[UR4][R4.64], R0 ;  /* 0x0000000004007986 */ /* 0x000fe8000c101904 */
[----:B------:R-:W-:Y:S01]  /*0780*/  STG.E desc[UR4][R2.64], R7 ;  /* 0x0000000702007986 */ /* 0x000fe2000c101904 */
[----:B------:R-:W-:Y:S05]  /*0790*/  EXIT ;  /* 0x000000000000794d */ /* 0x000fea0003800000 */
.L_x_4:
[----:B------:R-:W0:Y:S02]  /*07a0*/  LDC.64 R4, c[0x0][0x380] ;  /* 0x0000e000ff047b82 */ /* 0x000e240000000a00 */
[----:B0-----:R-:W-:-:S05]  /*07b0*/  IMAD.WIDE R4, R0, 0x4, R4 ;  /* 0x0000000400047825 */ /* 0x001fca00078e0204 */
[----:B------:R-:W2:Y:S01]  /*07c0*/  LDG.E R7, desc[UR4][R4.64] ;  /* 0x0000000404077981 */ /* 0x000ea2000c1e1900 */
[----:B------:R-:W-:-:S05]  /*07d0*/  IMAD.WIDE.U32 R2, R2, 0x4, R4 ;  /* 0x0000000402027825 */ /* 0x000fca00078e0004 */
[----:B------:R-:W2:Y:S02]  /*07e0*/  LDG.E R0, desc[UR4][R2.64] ;  /* 0x0000000402007981 */ /* 0x000ea4000c1e1900 */
[----:B--2---:R-:W-:-:S13]  /*07f0*/  ISETP.GE.AND P0, PT, R7, R0, PT ;  /* 0x000000000700720c */ /* 0x004fda0003f06270 */
[----:B------:R-:W-:Y:S05]  /*0800*/  @P0 EXIT ;  /* 0x000000000000094d */ /* 0x000fea0003800000 */
[----:B------:R-:W-:Y:S04]  /*0810*/  STG.E desc[UR4][R4.64], R0 ;  /* 0x0000000004007986 */ /* 0x000fe8000c101904 */
[----:B------:R-:W-:Y:S01]  /*0820*/  STG.E desc[UR4][R2.64], R7 ;  /* 0x0000000702007986 */ /* 0x000fe2000c101904 */
[----:B------:R-:W-:Y:S05]  /*0830*/  EXIT ;  /* 0x000000000000794d */ /* 0x000fea0003800000 */
.L_x_5:
[----:B------:R-:W-:-:S00]  /*0840*/  BRA `(.L_x_5) ;  /* 0xfffffffc00fc7947 */ /* 0x000fc0000383ffff */
[----:B------:R-:W-:-:S00]  /*0850*/  NOP ;  /* 0x0000000000007918 */ /* 0x000fc00000000000 */
        /* <DEDUP_REMOVED lines=10> */
.L_x_6:


//--------------------- .nv.shared.reserved.0     --------------------------
	.section	.nv.shared.reserved.0,"aw",@nobits
	.weak		__nv_reservedSMEM_offset_0_alias
	.size		__nv_reservedSMEM_offset_0_alias, 0, 64
	.other		__nv_reservedSMEM_offset_0_alias,@"STO_CUDA_RESERVED_SHARED STV_DEFAULT"
__nv_reservedSMEM_offset_0_alias:
	.zero		0
	.zero		64


//--------------------- .nv.constant0._Z7BitoincPiiii --------------------------
	.section	.nv.constant0._Z7BitoincPiiii,"a",@progbits
	.sectionflags	@""
	.align	4
.nv.constant0._Z7BitoincPiiii:
	.zero		916


//--------------------- SYMBOLS --------------------------

	.type		.nv.reservedSmem.offset0,@object
	.size		.nv.reservedSmem.offset0,0x4
